//
// Generated by NVIDIA NVVM Compiler
//
// Compiler Build ID: CL-36424714
// Cuda compilation tools, release 13.0, V13.0.88
// Based on NVVM 20.0.0
//

.version 9.0
.target sm_100
.address_size 64

	// .globl	_Z10soma_vetorPiS_S_

.visible .entry _Z10soma_vetorPiS_S_(
	.param .u64 .ptr .align 1 _Z10soma_vetorPiS_S__param_0,
	.param .u64 .ptr .align 1 _Z10soma_vetorPiS_S__param_1,
	.param .u64 .ptr .align 1 _Z10soma_vetorPiS_S__param_2
)
{
	.reg .pred 	%p<2>;
	.reg .b32 	%r<8>;
	.reg .b64 	%rd<11>;

	ld.param.u64 	%rd1, [_Z10soma_vetorPiS_S__param_0];
	ld.param.u64 	%rd2, [_Z10soma_vetorPiS_S__param_1];
	ld.param.u64 	%rd3, [_Z10soma_vetorPiS_S__param_2];
	mov.u32 	%r2, %ctaid.x;
	mov.u32 	%r3, %ntid.x;
	mov.u32 	%r4, %tid.x;
	mad.lo.s32 	%r1, %r2, %r3, %r4;
	setp.gt.s32 	%p1, %r1, 1;
	@%p1 bra 	$L__BB0_2;
	cvta.to.global.u64 	%rd4, %rd1;
	cvta.to.global.u64 	%rd5, %rd2;
	cvta.to.global.u64 	%rd6, %rd3;
	mul.wide.s32 	%rd7, %r1, 4;
	add.s64 	%rd8, %rd4, %rd7;
	ld.global.u32 	%r5, [%rd8];
	add.s64 	%rd9, %rd5, %rd7;
	ld.global.u32 	%r6, [%rd9];
	add.s32 	%r7, %r6, %r5;
	add.s64 	%rd10, %rd6, %rd7;
	st.global.u32 	[%rd10], %r7;
$L__BB0_2:
	ret;

}
	// .globl	_Z11soma_matrizPPiS0_S0_
.visible .entry _Z11soma_matrizPPiS0_S0_(
	.param .u64 .ptr .align 1 _Z11soma_matrizPPiS0_S0__param_0,
	.param .u64 .ptr .align 1 _Z11soma_matrizPPiS0_S0__param_1,
	.param .u64 .ptr .align 1 _Z11soma_matrizPPiS0_S0__param_2
)
{
	.reg .pred 	%p<4>;
	.reg .b32 	%r<13>;
	.reg .b64 	%rd<21>;

	ld.param.u64 	%rd1, [_Z11soma_matrizPPiS0_S0__param_0];
	ld.param.u64 	%rd2, [_Z11soma_matrizPPiS0_S0__param_1];
	ld.param.u64 	%rd3, [_Z11soma_matrizPPiS0_S0__param_2];
	mov.u32 	%r3, %ctaid.x;
	mov.u32 	%r4, %ntid.x;
	mov.u32 	%r5, %tid.x;
	mad.lo.s32 	%r1, %r3, %r4, %r5;
	mov.u32 	%r6, %ctaid.y;
	mov.u32 	%r7, %ntid.y;
	mov.u32 	%r8, %tid.y;
	mad.lo.s32 	%r9, %r6, %r7, %r8;
	setp.gt.s32 	%p1, %r1, 1;
	setp.gt.u32 	%p2, %r9, 1;
	or.pred  	%p3, %p1, %p2;
	@%p3 bra 	$L__BB1_2;
	cvta.to.global.u64 	%rd4, %rd1;
	cvta.to.global.u64 	%rd5, %rd2;
	cvta.to.global.u64 	%rd6, %rd3;
	mul.wide.s32 	%rd7, %r1, 8;
	add.s64 	%rd8, %rd4, %rd7;
	ld.global.u64 	%rd9, [%rd8];
	cvta.to.global.u64 	%rd10, %rd9;
	mul.wide.u32 	%rd11, %r9, 4;
	add.s64 	%rd12, %rd10, %rd11;
	ld.global.u32 	%r10, [%rd12];
	add.s64 	%rd13, %rd5, %rd7;
	ld.global.u64 	%rd14, [%rd13];
	cvta.to.global.u64 	%rd15, %rd14;
	add.s64 	%rd16, %rd15, %rd11;
	ld.global.u32 	%r11, [%rd16];
	add.s32 	%r12, %r11, %r10;
	add.s64 	%rd17, %rd6, %rd7;
	ld.global.u64 	%rd18, [%rd17];
	cvta.to.global.u64 	%rd19, %rd18;
	add.s64 	%rd20, %rd19, %rd11;
	st.global.u32 	[%rd20], %r12;
$L__BB1_2:
	ret;

}


// ===== COMPILED SASS (sm_100) =====

	.target	sm_100

	.elftype	@"ET_EXEC"


//--------------------- .note.nv.tkinfo           --------------------------
	.section	.note.nv.tkinfo,"",@"SHT_NOTE"
	.sectionflags	@"SHF_NOTE_NV_TKINFO"
	.tkinfo
        /*0018*/ 	.word	0x00000002
        /*0030*/ 	.string	""
        /*0030*/ 	.string	"ptxas"
        /*0030*/ 	.string	"Cuda compilation tools, release 13.0, V13.0.88"
        /*0030*/ 	.string	"Build cuda_13.0.r13.0/compiler.36424714_0"
        /*0030*/ 	.string	"-arch sm_100 -m 64 "



//--------------------- .note.nv.cuinfo           --------------------------
	.section	.note.nv.cuinfo,"",@"SHT_NOTE"
	.sectionflags	@"SHF_NOTE_NV_CUINFO"
        /*0018*/ 	.short	0x0002
        /*001a*/ 	.short	0x0064
        /*001c*/ 	.short	0x0082
	.zero		2


//--------------------- .nv.info                  --------------------------
	.section	.nv.info,"",@"SHT_CUDA_INFO"
	.align	4


	//----- nvinfo : EIATTR_REGCOUNT
	.align		4
        /*0000*/ 	.byte	0x04, 0x2f
        /*0002*/ 	.short	(.L_1 - .L_0)
	.align		4
.L_0:
        /*0004*/ 	.word	index@(_Z10soma_vetorPiS_S_)
        /*0008*/ 	.word	0x0000000c


	//----- nvinfo : EIATTR_FRAME_SIZE
	.align		4
.L_1:
        /*000c*/ 	.byte	0x04, 0x11
        /*000e*/ 	.short	(.L_3 - .L_2)
	.align		4
.L_2:
        /*0010*/ 	.word	index@(_Z10soma_vetorPiS_S_)
        /*0014*/ 	.word	0x00000000


	//----- nvinfo : EIATTR_REGCOUNT
	.align		4
.L_3:
        /*0018*/ 	.byte	0x04, 0x2f
        /*001a*/ 	.short	(.L_5 - .L_4)
	.align		4
.L_4:
        /*001c*/ 	.word	index@(_Z11soma_matrizPPiS0_S0_)
        /*0020*/ 	.word	0x00000012


	//----- nvinfo : EIATTR_FRAME_SIZE
	.align		4
.L_5:
        /*0024*/ 	.byte	0x04, 0x11
        /*0026*/ 	.short	(.L_7 - .L_6)
	.align		4
.L_6:
        /*0028*/ 	.word	index@(_Z11soma_matrizPPiS0_S0_)
        /*002c*/ 	.word	0x00000000


	//----- nvinfo : EIATTR_MIN_STACK_SIZE
	.align		4
.L_7:
        /*0030*/ 	.byte	0x04, 0x12
        /*0032*/ 	.short	(.L_9 - .L_8)
	.align		4
.L_8:
        /*0034*/ 	.word	index@(_Z11soma_matrizPPiS0_S0_)
        /*0038*/ 	.word	0x00000000


	//----- nvinfo : EIATTR_MIN_STACK_SIZE
	.align		4
.L_9:
        /*003c*/ 	.byte	0x04, 0x12
        /*003e*/ 	.short	(.L_11 - .L_10)
	.align		4
.L_10:
        /*0040*/ 	.word	index@(_Z10soma_vetorPiS_S_)
        /*0044*/ 	.word	0x00000000
.L_11:


//--------------------- .nv.compat                --------------------------
	.section	.nv.compat,"",@"SHT_CUDA_COMPAT_INFO"
	.align	4
        /*0000*/ 	.byte	0x02, 0x09, 0x00, 0x00, 0x02, 0x02, 0x01, 0x00, 0x02, 0x05, 0x05, 0x00, 0x03, 0x07, 0x01, 0x01
        /*0010*/ 	.byte	0x02, 0x03, 0x00, 0x00, 0x02, 0x06, 0x01, 0x00, 0x04, 0x0b, 0x08, 0x00, 0x09, 0x00, 0x00, 0x00
        /*0020*/ 	.byte	0x00, 0x00, 0x00, 0x00


//--------------------- .nv.info._Z11soma_matrizPPiS0_S0_ --------------------------
	.section	.nv.info._Z11soma_matrizPPiS0_S0_,"",@"SHT_CUDA_INFO"
	.sectionflags	@""
	.align	4


	//----- nvinfo : EIATTR_CUDA_API_VERSION
	.align		4
        /*0000*/ 	.byte	0x04, 0x37
        /*0002*/ 	.short	(.L_13 - .L_12)
.L_12:
        /*0004*/ 	.word	0x00000082


	//----- nvinfo : EIATTR_KPARAM_INFO
	.align		4
.L_13:
        /*0008*/ 	.byte	0x04, 0x17
        /*000a*/ 	.short	(.L_15 - .L_14)
.L_14:
        /*000c*/ 	.word	0x00000000
        /*0010*/ 	.short	0x0002
        /*0012*/ 	.short	0x0010
        /*0014*/ 	.byte	0x00, 0xf5, 0x21, 0x00


	//----- nvinfo : EIATTR_KPARAM_INFO
	.align		4
.L_15:
        /*0018*/ 	.byte	0x04, 0x17
        /*001a*/ 	.short	(.L_17 - .L_16)
.L_16:
        /*001c*/ 	.word	0x00000000
        /*0020*/ 	.short	0x0001
        /*0022*/ 	.short	0x0008
        /*0024*/ 	.byte	0x00, 0xf5, 0x21, 0x00


	//----- nvinfo : EIATTR_KPARAM_INFO
	.align		4
.L_17:
        /*0028*/ 	.byte	0x04, 0x17
        /*002a*/ 	.short	(.L_19 - .L_18)
.L_18:
        /*002c*/ 	.word	0x00000000
        /*0030*/ 	.short	0x0000
        /*0032*/ 	.short	0x0000
        /*0034*/ 	.byte	0x00, 0xf5, 0x21, 0x00


	//----- nvinfo : EIATTR_SPARSE_MMA_MASK
	.align		4
.L_19:
        /*0038*/ 	.byte	0x03, 0x50
        /*003a*/ 	.short	0x0000


	//----- nvinfo : EIATTR_MAXREG_COUNT
	.align		4
        /*003c*/ 	.byte	0x03, 0x1b
        /*003e*/ 	.short	0x00ff


	//----- nvinfo : EIATTR_MERCURY_ISA_VERSION
	.align		4
        /*0040*/ 	.byte	0x03, 0x5f
        /*0042*/ 	.short	0x0101


	//----- nvinfo : EIATTR_VRC_CTA_INIT_COUNT
	.align		4
        /*0044*/ 	.byte	0x02, 0x4a
	.zero		1
	.zero		1


	//----- nvinfo : EIATTR_EXIT_INSTR_OFFSETS
	.align		4
        /*0048*/ 	.byte	0x04, 0x1c
        /*004a*/ 	.short	(.L_21 - .L_20)


	//   ....[0]....
.L_20:
        /*004c*/ 	.word	0x000000b0


	//   ....[1]....
        /*0050*/ 	.word	0x000001d0


	//----- nvinfo : EIATTR_CBANK_PARAM_SIZE
	.align		4
.L_21:
        /*0054*/ 	.byte	0x03, 0x19
        /*0056*/ 	.short	0x0018


	//----- nvinfo : EIATTR_PARAM_CBANK
	.align		4
        /*0058*/ 	.byte	0x04, 0x0a
        /*005a*/ 	.short	(.L_23 - .L_22)
	.align		4
.L_22:
        /*005c*/ 	.word	index@(.nv.constant0._Z11soma_matrizPPiS0_S0_)
        /*0060*/ 	.short	0x0380
        /*0062*/ 	.short	0x0018


	//----- nvinfo : EIATTR_SW_WAR
	.align		4
.L_23:
        /*0064*/ 	.byte	0x04, 0x36
        /*0066*/ 	.short	(.L_25 - .L_24)
.L_24:
        /*0068*/ 	.word	0x00000008
.L_25:


//--------------------- .nv.info._Z10soma_vetorPiS_S_ --------------------------
	.section	.nv.info._Z10soma_vetorPiS_S_,"",@"SHT_CUDA_INFO"
	.sectionflags	@""
	.align	4


	//----- nvinfo : EIATTR_CUDA_API_VERSION
	.align		4
        /*0000*/ 	.byte	0x04, 0x37
        /*0002*/ 	.short	(.L_27 - .L_26)
.L_26:
        /*0004*/ 	.word	0x00000082


	//----- nvinfo : EIATTR_KPARAM_INFO
	.align		4
.L_27:
        /*0008*/ 	.byte	0x04, 0x17
        /*000a*/ 	.short	(.L_29 - .L_28)
.L_28:
        /*000c*/ 	.word	0x00000000
        /*0010*/ 	.short	0x0002
        /*0012*/ 	.short	0x0010
        /*0014*/ 	.byte	0x00, 0xf5, 0x21, 0x00


	//----- nvinfo : EIATTR_KPARAM_INFO
	.align		4
.L_29:
        /*0018*/ 	.byte	0x04, 0x17
        /*001a*/ 	.short	(.L_31 - .L_30)
.L_30:
        /*001c*/ 	.word	0x00000000
        /*0020*/ 	.short	0x0001
        /*0022*/ 	.short	0x0008
        /*0024*/ 	.byte	0x00, 0xf5, 0x21, 0x00


	//----- nvinfo : EIATTR_KPARAM_INFO
	.align		4
.L_31:
        /*0028*/ 	.byte	0x04, 0x17
        /*002a*/ 	.short	(.L_33 - .L_32)
.L_32:
        /*002c*/ 	.word	0x00000000
        /*0030*/ 	.short	0x0000
        /*0032*/ 	.short	0x0000
        /*0034*/ 	.byte	0x00, 0xf5, 0x21, 0x00


	//----- nvinfo : EIATTR_SPARSE_MMA_MASK
	.align		4
.L_33:
        /*0038*/ 	.byte	0x03, 0x50
        /*003a*/ 	.short	0x0000


	//----- nvinfo : EIATTR_MAXREG_COUNT
	.align		4
        /*003c*/ 	.byte	0x03, 0x1b
        /*003e*/ 	.short	0x00ff


	//----- nvinfo : EIATTR_MERCURY_ISA_VERSION
	.align		4
        /*0040*/ 	.byte	0x03, 0x5f
        /*0042*/ 	.short	0x0101


	//----- nvinfo : EIATTR_VRC_CTA_INIT_COUNT
	.align		4
        /*0044*/ 	.byte	0x02, 0x4a
	.zero		1
	.zero		1


	//----- nvinfo : EIATTR_EXIT_INSTR_OFFSETS
	.align		4
        /*0048*/ 	.byte	0x04, 0x1c
        /*004a*/ 	.short	(.L_35 - .L_34)


	//   ....[0]....
.L_34:
        /*004c*/ 	.word	0x00000060


	//   ....[1]....
        /*0050*/ 	.word	0x00000120


	//----- nvinfo : EIATTR_CBANK_PARAM_SIZE
	.align		4
.L_35:
        /*0054*/ 	.byte	0x03, 0x19
        /*0056*/ 	.short	0x0018


	//----- nvinfo : EIATTR_PARAM_CBANK
	.align		4
        /*0058*/ 	.byte	0x04, 0x0a
        /*005a*/ 	.short	(.L_37 - .L_36)
	.align		4
.L_36:
        /*005c*/ 	.word	index@(.nv.constant0._Z10soma_vetorPiS_S_)
        /*0060*/ 	.short	0x0380
        /*0062*/ 	.short	0x0018


	//----- nvinfo : EIATTR_SW_WAR
	.align		4
.L_37:
        /*0064*/ 	.byte	0x04, 0x36
        /*0066*/ 	.short	(.L_39 - .L_38)
.L_38:
        /*0068*/ 	.word	0x00000008
.L_39:


//--------------------- .nv.callgraph             --------------------------
	.section	.nv.callgraph,"",@"SHT_CUDA_CALLGRAPH"
	.align	4
	.sectionentsize	8
	.align		4
        /*0000*/ 	.word	0x00000000
	.align		4
        /*0004*/ 	.word	0xffffffff
	.align		4
        /*0008*/ 	.word	0x00000000
	.align		4
        /*000c*/ 	.word	0xfffffffe
	.align		4
        /*0010*/ 	.word	0x00000000
	.align		4
        /*0014*/ 	.word	0xfffffffd
	.align		4
        /*0018*/ 	.word	0x00000000
	.align		4
        /*001c*/ 	.word	0xfffffffc


//--------------------- .text._Z11soma_matrizPPiS0_S0_ --------------------------
	.section	.text._Z11soma_matrizPPiS0_S0_,"ax",@progbits
	.align	128
        .global         _Z11soma_matrizPPiS0_S0_
        .type           _Z11soma_matrizPPiS0_S0_,@function
        .size           _Z11soma_matrizPPiS0_S0_,(.L_x_2 - _Z11soma_matrizPPiS0_S0_)
        .other          _Z11soma_matrizPPiS0_S0_,@"STO_CUDA_ENTRY STV_DEFAULT"
_Z11soma_matrizPPiS0_S0_:
.text._Z11soma_matrizPPiS0_S0_:
[----:B------:R-:W-:Y:S01]  /*0000*/  LDC R1, c[0x0][0x37c] ;  /* 0x0000df00ff017b82 */ /* 0x000fe20000000800 */
[----:B------:R-:W0:Y:S07]  /*0010*/  S2R R2, SR_TID.Y ;  /* 0x0000000000027919 */ /* 0x000e2e0000002200 */
[----:B------:R-:W1:Y:S01]  /*0020*/  LDC R5, c[0x0][0x360] ;  /* 0x0000d800ff057b82 */ /* 0x000e620000000800 */
[----:B------:R-:W1:Y:S07]  /*0030*/  S2R R0, SR_TID.X ;  /* 0x0000000000007919 */ /* 0x000e6e0000002100 */
[----:B------:R-:W0:Y:S08]  /*0040*/  S2UR UR5, SR_CTAID.Y ;  /* 0x00000000000579c3 */ /* 0x000e300000002600 */
[----:B------:R-:W0:Y:S08]  /*0050*/  LDC R13, c[0x0][0x364] ;  /* 0x0000d900ff0d7b82 */ /* 0x000e300000000800 */
[----:B------:R-:W1:Y:S01]  /*0060*/  S2UR UR4, SR_CTAID.X ;  /* 0x00000000000479c3 */ /* 0x000e620000002500 */
[----:B0-----:R-:W-:-:S05]  /*0070*/  IMAD R13, R13, UR5, R2 ;  /* 0x000000050d0d7c24 */ /* 0x001fca000f8e0202 */
[----:B------:R-:W-:Y:S01]  /*0080*/  ISETP.GT.U32.AND P0, PT, R13, 0x1, PT ;  /* 0x000000010d00780c */ /* 0x000fe20003f04070 */
[----:B-1----:R-:W-:-:S05]  /*0090*/  IMAD R5, R5, UR4, R0 ;  /* 0x0000000405057c24 */ /* 0x002fca000f8e0200 */
[----:B------:R-:W-:-:S13]  /*00a0*/  ISETP.GT.OR P0, PT, R5, 0x1, P0 ;  /* 0x000000010500780c */ /* 0x000fda0000704670 */
[----:B------:R-:W-:Y:S05]  /*00b0*/  @P0 EXIT ;  /* 0x000000000000094d */ /* 0x000fea0003800000 */
[----:B------:R-:W0:Y:S01]  /*00c0*/  LDC.64 R2, c[0x0][0x380] ;  /* 0x0000e000ff027b82 */ /* 0x000e220000000a00 */
[----:B------:R-:W1:Y:S07]  /*00d0*/  LDCU.64 UR4, c[0x0][0x358] ;  /* 0x00006b00ff0477ac */ /* 0x000e6e0008000a00 */
[----:B------:R-:W2:Y:S08]  /*00e0*/  LDC.64 R6, c[0x0][0x388] ;  /* 0x0000e200ff067b82 */ /* 0x000eb00000000a00 */
[----:B------:R-:W3:Y:S01]  /*00f0*/  LDC.64 R10, c[0x0][0x390] ;  /* 0x0000e400ff0a7b82 */ /* 0x000ee20000000a00 */
[----:B0-----:R-:W-:-:S06]  /*0100*/  IMAD.WIDE R2, R5, 0x8, R2 ;  /* 0x0000000805027825 */ /* 0x001fcc00078e0202 */
[----:B-1----:R-:W4:Y:S01]  /*0110*/  LDG.E.64 R2, desc[UR4][R2.64] ;  /* 0x0000000402027981 */ /* 0x002f22000c1e1b00 */
[----:B--2---:R-:W-:-:S06]  /*0120*/  IMAD.WIDE R6, R5, 0x8, R6 ;  /* 0x0000000805067825 */ /* 0x004fcc00078e0206 */
[----:B------:R-:W2:Y:S01]  /*0130*/  LDG.E.64 R6, desc[UR4][R6.64] ;  /* 0x0000000406067981 */ /* 0x000ea2000c1e1b00 */
[----:B---3--:R-:W-:-:S06]  /*0140*/  IMAD.WIDE R10, R5, 0x8, R10 ;  /* 0x00000008050a7825 */ /* 0x008fcc00078e020a */
[----:B------:R-:W3:Y:S01]  /*0150*/  LDG.E.64 R10, desc[UR4][R10.64] ;  /* 0x000000040a0a7981 */ /* 0x000ee2000c1e1b00 */
[----:B----4-:R-:W-:-:S06]  /*0160*/  IMAD.WIDE.U32 R4, R13, 0x4, R2 ;  /* 0x000000040d047825 */ /* 0x010fcc00078e0002 */
[----:B------:R-:W4:Y:S01]  /*0170*/  LDG.E R4, desc[UR4][R4.64] ;  /* 0x0000000404047981 */ /* 0x000f22000c1e1900 */
[----:B--2---:R-:W-:-:S06]  /*0180*/  IMAD.WIDE.U32 R8, R13, 0x4, R6 ;  /* 0x000000040d087825 */ /* 0x004fcc00078e0006 */
[----:B------:R-:W4:Y:S01]  /*0190*/  LDG.E R9, desc[UR4][R8.64] ;  /* 0x0000000408097981 */ /* 0x000f22000c1e1900 */
[----:B---3--:R-:W-:Y:S01]  /*01a0*/  IMAD.WIDE.U32 R12, R13, 0x4, R10 ;  /* 0x000000040d0c7825 */ /* 0x008fe200078e000a */
[----:B----4-:R-:W-:-:S05]  /*01b0*/  IADD3 R15, PT, PT, R4, R9, RZ ;  /* 0x00000009040f7210 */ /* 0x010fca0007ffe0ff */
[----:B------:R-:W-:Y:S01]  /*01c0*/  STG.E desc[UR4][R12.64], R15 ;  /* 0x0000000f0c007986 */ /* 0x000fe2000c101904 */
[----:B------:R-:W-:Y:S05]  /*01d0*/  EXIT ;  /* 0x000000000000794d */ /* 0x000fea0003800000 */
.L_x_0:
[----:B------:R-:W-:-:S00]  /*01e0*/  BRA `(.L_x_0) ;  /* 0xfffffffc00fc7947 */ /* 0x000fc0000383ffff */
[----:B------:R-:W-:-:S00]  /*01f0*/  NOP ;  /* 0x0000000000007918 */ /* 0x000fc00000000000 */
        /* <DEDUP_REMOVED lines=8> */
.L_x_2:


//--------------------- .text._Z10soma_vetorPiS_S_ --------------------------
	.section	.text._Z10soma_vetorPiS_S_,"ax",@progbits
	.align	128
        .global         _Z10soma_vetorPiS_S_
        .type           _Z10soma_vetorPiS_S_,@function
        .size           _Z10soma_vetorPiS_S_,(.L_x_3 - _Z10soma_vetorPiS_S_)
        .other          _Z10soma_vetorPiS_S_,@"STO_CUDA_ENTRY STV_DEFAULT"
_Z10soma_vetorPiS_S_:
.text._Z10soma_vetorPiS_S_:
[----:B------:R-:W-:Y:S01]  /*0000*/  LDC R1, c[0x0][0x37c] ;  /* 0x0000df00ff017b82 */ /* 0x000fe20000000800 */
[----:B------:R-:W0:Y:S07]  /*0010*/  S2R R0, SR_TID.X ;  /* 0x0000000000007919 */ /* 0x000e2e0000002100 */
[----:B------:R-:W0:Y:S08]  /*0020*/  S2UR UR4, SR_CTAID.X ;  /* 0x00000000000479c3 */ /* 0x000e300000002500 */
[----:B------:R-:W0:Y:S02]  /*0030*/  LDC R9, c[0x0][0x360] ;  /* 0x0000d800ff097b82 */ /* 0x000e240000000800 */
[----:B0-----:R-:W-:-:S05]  /*0040*/  IMAD R9, R9, UR4, R0 ;  /* 0x0000000409097c24 */ /* 0x001fca000f8e0200 */
[----:B------:R-:W-:-:S13]  /*0050*/  ISETP.GT.AND P0, PT, R9, 0x1, PT ;  /* 0x000000010900780c */ /* 0x000fda0003f04270 */
[----:B------:R-:W-:Y:S05]  /*0060*/  @P0 EXIT ;  /* 0x000000000000094d */ /* 0x000fea0003800000 */
[----:B------:R-:W0:Y:S01]  /*0070*/  LDC.64 R2, c[0x0][0x380] ;  /* 0x0000e000ff027b82 */ /* 0x000e220000000a00 */
[----:B------:R-:W1:Y:S07]  /*0080*/  LDCU.64 UR4, c[0x0][0x358] ;  /* 0x00006b00ff0477ac */ /* 0x000e6e0008000a00 */
[----:B------:R-:W2:Y:S08]  /*0090*/  LDC.64 R4, c[0x0][0x388] ;  /* 0x0000e200ff047b82 */ /* 0x000eb00000000a00 */
[----:B------:R-:W3:Y:S01]  /*00a0*/  LDC.64 R6, c[0x0][0x390] ;  /* 0x0000e400ff067b82 */ /* 0x000ee20000000a00 */
[----:B0-----:R-:W-:-:S06]  /*00b0*/  IMAD.WIDE R2, R9, 0x4, R2 ;  /* 0x0000000409027825 */ /* 0x001fcc00078e0202 */
[----:B-1----:R-:W4:Y:S01]  /*00c0*/  LDG.E R2, desc[UR4][R2.64] ;  /* 0x0000000402027981 */ /* 0x002f22000c1e1900 */
[----:B--2---:R-:W-:-:S06]  /*00d0*/  IMAD.WIDE R4, R9, 0x4, R4 ;  /* 0x0000000409047825 */ /* 0x004fcc00078e0204 */
[----:B------:R-:W4:Y:S01]  /*00e0*/  LDG.E R5, desc[UR4][R4.64] ;  /* 0x0000000404057981 */ /* 0x000f22000c1e1900 */
[----:B---3--:R-:W-:Y:S01]  /*00f0*/  IMAD.WIDE R6, R9, 0x4, R6 ;  /* 0x0000000409067825 */ /* 0x008fe200078e0206 */
[----:B----4-:R-:W-:-:S05]  /*0100*/  IADD3 R9, PT, PT, R2, R5, RZ ;  /* 0x0000000502097210 */ /* 0x010fca0007ffe0ff */
[----:B------:R-:W-:Y:S01]  /*0110*/  STG.E desc[UR4][R6.64], R9 ;  /* 0x0000000906007986 */ /* 0x000fe2000c101904 */
[----:B------:R-:W-:Y:S05]  /*0120*/  EXIT ;  /* 0x000000000000794d */ /* 0x000fea0003800000 */
.L_x_1:
        /* <DEDUP_REMOVED lines=13> */
.L_x_3:


//--------------------- .nv.shared.reserved.0     --------------------------
	.section	.nv.shared.reserved.0,"aw",@nobits
	.weak		__nv_reservedSMEM_offset_0_alias
	.size		__nv_reservedSMEM_offset_0_alias, 0, 64
	.other		__nv_reservedSMEM_offset_0_alias,@"STO_CUDA_RESERVED_SHARED STV_DEFAULT"
__nv_reservedSMEM_offset_0_alias:
	.zero		0
	.zero		64


//--------------------- .nv.constant0._Z11soma_matrizPPiS0_S0_ --------------------------
	.section	.nv.constant0._Z11soma_matrizPPiS0_S0_,"a",@progbits
	.sectionflags	@""
	.align	4
.nv.constant0._Z11soma_matrizPPiS0_S0_:
	.zero		920


//--------------------- .nv.constant0._Z10soma_vetorPiS_S_ --------------------------
	.section	.nv.constant0._Z10soma_vetorPiS_S_,"a",@progbits
	.sectionflags	@""
	.align	4
.nv.constant0._Z10soma_vetorPiS_S_:
	.zero		920


//--------------------- SYMBOLS --------------------------

	.type		.nv.reservedSmem.offset0,@object
	.size		.nv.reservedSmem.offset0,0x4
